//
// Generated by NVIDIA NVVM Compiler
//
// Compiler Build ID: CL-36424714
// Cuda compilation tools, release 13.0, V13.0.88
// Based on NVVM 20.0.0
//

.version 9.0
.target sm_100
.address_size 64

	// .globl	_Z9VectorAddPKii
.extern .shared .align 16 .b8 sa[];

.visible .entry _Z9VectorAddPKii(
	.param .u64 .ptr .align 1 _Z9VectorAddPKii_param_0,
	.param .u32 _Z9VectorAddPKii_param_1
)
{
	.reg .pred 	%p<6>;
	.reg .b32 	%r<36>;
	.reg .b64 	%rd<5>;

	ld.param.u64 	%rd1, [_Z9VectorAddPKii_param_0];
	ld.param.u32 	%r7, [_Z9VectorAddPKii_param_1];
	mov.u32 	%r1, %tid.x;
	mov.u32 	%r35, %ntid.x;
	mov.u32 	%r8, %ctaid.x;
	mad.lo.s32 	%r3, %r35, %r8, %r1;
	setp.ge.s32 	%p1, %r3, %r7;
	shl.b32 	%r9, %r1, 2;
	mov.u32 	%r10, sa;
	add.s32 	%r4, %r10, %r9;
	@%p1 bra 	$L__BB0_2;
	cvta.to.global.u64 	%rd2, %rd1;
	mul.wide.s32 	%rd3, %r3, 4;
	add.s64 	%rd4, %rd2, %rd3;
	ld.global.u32 	%r11, [%rd4];
	st.shared.u32 	[%r4], %r11;
$L__BB0_2:
	bar.sync 	0;
	setp.lt.u32 	%p2, %r35, 64;
	@%p2 bra 	$L__BB0_6;
$L__BB0_3:
	shr.u32 	%r6, %r35, 1;
	setp.ge.u32 	%p3, %r1, %r6;
	@%p3 bra 	$L__BB0_5;
	shl.b32 	%r12, %r6, 2;
	add.s32 	%r13, %r4, %r12;
	ld.shared.u32 	%r14, [%r13];
	ld.shared.u32 	%r15, [%r4];
	add.s32 	%r16, %r15, %r14;
	st.shared.u32 	[%r4], %r16;
$L__BB0_5:
	bar.sync 	0;
	setp.gt.u32 	%p4, %r35, 127;
	mov.u32 	%r35, %r6;
	@%p4 bra 	$L__BB0_3;
$L__BB0_6:
	bar.sync 	0;
	setp.gt.u32 	%p5, %r1, 31;
	@%p5 bra 	$L__BB0_8;
	ld.volatile.shared.u32 	%r17, [%r4+128];
	ld.volatile.shared.u32 	%r18, [%r4];
	add.s32 	%r19, %r18, %r17;
	st.volatile.shared.u32 	[%r4], %r19;
	ld.volatile.shared.u32 	%r20, [%r4+64];
	ld.volatile.shared.u32 	%r21, [%r4];
	add.s32 	%r22, %r21, %r20;
	st.volatile.shared.u32 	[%r4], %r22;
	ld.volatile.shared.u32 	%r23, [%r4+32];
	ld.volatile.shared.u32 	%r24, [%r4];
	add.s32 	%r25, %r24, %r23;
	st.volatile.shared.u32 	[%r4], %r25;
	ld.volatile.shared.u32 	%r26, [%r4+16];
	ld.volatile.shared.u32 	%r27, [%r4];
	add.s32 	%r28, %r27, %r26;
	st.volatile.shared.u32 	[%r4], %r28;
	ld.volatile.shared.u32 	%r29, [%r4+8];
	ld.volatile.shared.u32 	%r30, [%r4];
	add.s32 	%r31, %r30, %r29;
	st.volatile.shared.u32 	[%r4], %r31;
	ld.volatile.shared.u32 	%r32, [%r4+4];
	ld.volatile.shared.u32 	%r33, [%r4];
	add.s32 	%r34, %r33, %r32;
	st.volatile.shared.u32 	[%r4], %r34;
$L__BB0_8:
	ret;

}


// ===== COMPILED SASS (sm_100) =====

	.target	sm_100

	.elftype	@"ET_EXEC"


//--------------------- .note.nv.tkinfo           --------------------------
	.section	.note.nv.tkinfo,"",@"SHT_NOTE"
	.sectionflags	@"SHF_NOTE_NV_TKINFO"
	.tkinfo
        /*0018*/ 	.word	0x00000002
        /*0030*/ 	.string	""
        /*0030*/ 	.string	"ptxas"
        /*0030*/ 	.string	"Cuda compilation tools, release 13.0, V13.0.88"
        /*0030*/ 	.string	"Build cuda_13.0.r13.0/compiler.36424714_0"
        /*0030*/ 	.string	"-arch sm_100 -m 64 "



//--------------------- .note.nv.cuinfo           --------------------------
	.section	.note.nv.cuinfo,"",@"SHT_NOTE"
	.sectionflags	@"SHF_NOTE_NV_CUINFO"
        /*0018*/ 	.short	0x0002
        /*001a*/ 	.short	0x0064
        /*001c*/ 	.short	0x0082
	.zero		2


//--------------------- .nv.info                  --------------------------
	.section	.nv.info,"",@"SHT_CUDA_INFO"
	.align	4


	//----- nvinfo : EIATTR_REGCOUNT
	.align		4
        /*0000*/ 	.byte	0x04, 0x2f
        /*0002*/ 	.short	(.L_1 - .L_0)
	.align		4
.L_0:
        /*0004*/ 	.word	index@(_Z9VectorAddPKii)
        /*0008*/ 	.word	0x0000000c


	//----- nvinfo : EIATTR_FRAME_SIZE
	.align		4
.L_1:
        /*000c*/ 	.byte	0x04, 0x11
        /*000e*/ 	.short	(.L_3 - .L_2)
	.align		4
.L_2:
        /*0010*/ 	.word	index@(_Z9VectorAddPKii)
        /*0014*/ 	.word	0x00000000


	//----- nvinfo : EIATTR_MIN_STACK_SIZE
	.align		4
.L_3:
        /*0018*/ 	.byte	0x04, 0x12
        /*001a*/ 	.short	(.L_5 - .L_4)
	.align		4
.L_4:
        /*001c*/ 	.word	index@(_Z9VectorAddPKii)
        /*0020*/ 	.word	0x00000000
.L_5:


//--------------------- .nv.compat                --------------------------
	.section	.nv.compat,"",@"SHT_CUDA_COMPAT_INFO"
	.align	4
        /*0000*/ 	.byte	0x02, 0x09, 0x00, 0x00, 0x02, 0x02, 0x01, 0x00, 0x02, 0x05, 0x05, 0x00, 0x03, 0x07, 0x01, 0x01
        /*0010*/ 	.byte	0x02, 0x03, 0x00, 0x00, 0x02, 0x06, 0x01, 0x00, 0x04, 0x0b, 0x08, 0x00, 0x09, 0x00, 0x00, 0x00
        /*0020*/ 	.byte	0x00, 0x00, 0x00, 0x00


//--------------------- .nv.info._Z9VectorAddPKii --------------------------
	.section	.nv.info._Z9VectorAddPKii,"",@"SHT_CUDA_INFO"
	.sectionflags	@""
	.align	4


	//----- nvinfo : EIATTR_CUDA_API_VERSION
	.align		4
        /*0000*/ 	.byte	0x04, 0x37
        /*0002*/ 	.short	(.L_7 - .L_6)
.L_6:
        /*0004*/ 	.word	0x00000082


	//----- nvinfo : EIATTR_KPARAM_INFO
	.align		4
.L_7:
        /*0008*/ 	.byte	0x04, 0x17
        /*000a*/ 	.short	(.L_9 - .L_8)
.L_8:
        /*000c*/ 	.word	0x00000000
        /*0010*/ 	.short	0x0001
        /*0012*/ 	.short	0x0008
        /*0014*/ 	.byte	0x00, 0xf0, 0x11, 0x00


	//----- nvinfo : EIATTR_KPARAM_INFO
	.align		4
.L_9:
        /*0018*/ 	.byte	0x04, 0x17
        /*001a*/ 	.short	(.L_11 - .L_10)
.L_10:
        /*001c*/ 	.word	0x00000000
        /*0020*/ 	.short	0x0000
        /*0022*/ 	.short	0x0000
        /*0024*/ 	.byte	0x00, 0xf5, 0x21, 0x00


	//----- nvinfo : EIATTR_SPARSE_MMA_MASK
	.align		4
.L_11:
        /*0028*/ 	.byte	0x03, 0x50
        /*002a*/ 	.short	0x0000


	//----- nvinfo : EIATTR_MAXREG_COUNT
	.align		4
        /*002c*/ 	.byte	0x03, 0x1b
        /*002e*/ 	.short	0x00ff


	//----- nvinfo : EIATTR_NUM_BARRIERS
	.align		4
        /*0030*/ 	.byte	0x02, 0x4c
        /*0032*/ 	.byte	0x01
	.zero		1


	//----- nvinfo : EIATTR_MERCURY_ISA_VERSION
	.align		4
        /*0034*/ 	.byte	0x03, 0x5f
        /*0036*/ 	.short	0x0101


	//----- nvinfo : EIATTR_VRC_CTA_INIT_COUNT
	.align		4
        /*0038*/ 	.byte	0x02, 0x4a
	.zero		1
	.zero		1


	//----- nvinfo : EIATTR_EXIT_INSTR_OFFSETS
	.align		4
        /*003c*/ 	.byte	0x04, 0x1c
        /*003e*/ 	.short	(.L_13 - .L_12)


	//   ....[0]....
.L_12:
        /*0040*/ 	.word	0x00000210


	//   ....[1]....
        /*0044*/ 	.word	0x000003a0


	//----- nvinfo : EIATTR_CBANK_PARAM_SIZE
	.align		4
.L_13:
        /*0048*/ 	.byte	0x03, 0x19
        /*004a*/ 	.short	0x000c


	//----- nvinfo : EIATTR_PARAM_CBANK
	.align		4
        /*004c*/ 	.byte	0x04, 0x0a
        /*004e*/ 	.short	(.L_15 - .L_14)
	.align		4
.L_14:
        /*0050*/ 	.word	index@(.nv.constant0._Z9VectorAddPKii)
        /*0054*/ 	.short	0x0380
        /*0056*/ 	.short	0x000c


	//----- nvinfo : EIATTR_SW_WAR
	.align		4
.L_15:
        /*0058*/ 	.byte	0x04, 0x36
        /*005a*/ 	.short	(.L_17 - .L_16)
.L_16:
        /*005c*/ 	.word	0x00000008
.L_17:


//--------------------- .nv.callgraph             --------------------------
	.section	.nv.callgraph,"",@"SHT_CUDA_CALLGRAPH"
	.align	4
	.sectionentsize	8
	.align		4
        /*0000*/ 	.word	0x00000000
	.align		4
        /*0004*/ 	.word	0xffffffff
	.align		4
        /*0008*/ 	.word	0x00000000
	.align		4
        /*000c*/ 	.word	0xfffffffe
	.align		4
        /*0010*/ 	.word	0x00000000
	.align		4
        /*0014*/ 	.word	0xfffffffd
	.align		4
        /*0018*/ 	.word	0x00000000
	.align		4
        /*001c*/ 	.word	0xfffffffc


//--------------------- .text._Z9VectorAddPKii    --------------------------
	.section	.text._Z9VectorAddPKii,"ax",@progbits
	.align	128
        .global         _Z9VectorAddPKii
        .type           _Z9VectorAddPKii,@function
        .size           _Z9VectorAddPKii,(.L_x_3 - _Z9VectorAddPKii)
        .other          _Z9VectorAddPKii,@"STO_CUDA_ENTRY STV_DEFAULT"
_Z9VectorAddPKii:
.text._Z9VectorAddPKii:
[----:B------:R-:W-:Y:S01]  /*0000*/  LDC R1, c[0x0][0x37c] ;  /* 0x0000df00ff017b82 */ /* 0x000fe20000000800 */
[----:B------:R-:W0:Y:S01]  /*0010*/  S2R R6, SR_TID.X ;  /* 0x0000000000067919 */ /* 0x000e220000002100 */
[----:B------:R-:W0:Y:S01]  /*0020*/  LDCU UR6, c[0x0][0x360] ;  /* 0x00006c00ff0677ac */ /* 0x000e220008000800 */
[----:B------:R-:W0:Y:S01]  /*0030*/  S2R R5, SR_CTAID.X ;  /* 0x0000000000057919 */ /* 0x000e220000002500 */
[----:B------:R-:W1:Y:S01]  /*0040*/  LDCU UR4, c[0x0][0x388] ;  /* 0x00007100ff0477ac */ /* 0x000e620008000800 */
[----:B0-----:R-:W-:-:S05]  /*0050*/  IMAD R5, R5, UR6, R6 ;  /* 0x0000000605057c24 */ /* 0x001fca000f8e0206 */
[----:B-1----:R-:W-:Y:S01]  /*0060*/  ISETP.GE.AND P1, PT, R5, UR4, PT ;  /* 0x0000000405007c0c */ /* 0x002fe2000bf26270 */
[----:B------:R-:W0:-:S12]  /*0070*/  LDCU.64 UR4, c[0x0][0x358] ;  /* 0x00006b00ff0477ac */ /* 0x000e180008000a00 */
[----:B------:R-:W1:Y:S02]  /*0080*/  @!P1 LDC.64 R2, c[0x0][0x380] ;  /* 0x0000e000ff029b82 */ /* 0x000e640000000a00 */
[----:B-1----:R-:W-:-:S06]  /*0090*/  @!P1 IMAD.WIDE R2, R5, 0x4, R2 ;  /* 0x0000000405029825 */ /* 0x002fcc00078e0202 */
[----:B0-----:R-:W2:Y:S01]  /*00a0*/  @!P1 LDG.E R3, desc[UR4][R2.64] ;  /* 0x0000000402039981 */ /* 0x001ea2000c1e1900 */
[----:B------:R-:W0:Y:S01]  /*00b0*/  S2UR UR5, SR_CgaCtaId ;  /* 0x00000000000579c3 */ /* 0x000e220000008800 */
[----:B------:R-:W-:Y:S01]  /*00c0*/  IMAD.U32 R4, RZ, RZ, UR6 ;  /* 0x00000006ff047e24 */ /* 0x000fe2000f8e00ff */
[----:B------:R-:W-:Y:S01]  /*00d0*/  UMOV UR4, 0x400 ;  /* 0x0000040000047882 */ /* 0x000fe20000000000 */
[----:B------:R-:W-:-:S03]  /*00e0*/  ISETP.GT.U32.AND P0, PT, R6, 0x1f, PT ;  /* 0x0000001f0600780c */ /* 0x000fc60003f04070 */
[----:B------:R-:W-:Y:S01]  /*00f0*/  ISETP.GE.U32.AND P2, PT, R4, 0x40, PT ;  /* 0x000000400400780c */ /* 0x000fe20003f46070 */
[----:B0-----:R-:W-:-:S06]  /*0100*/  ULEA UR4, UR5, UR4, 0x18 ;  /* 0x0000000405047291 */ /* 0x001fcc000f8ec0ff */
[----:B------:R-:W-:-:S05]  /*0110*/  LEA R0, R6, UR4, 0x2 ;  /* 0x0000000406007c11 */ /* 0x000fca000f8e10ff */
[----:B--2---:R0:W-:Y:S01]  /*0120*/  @!P1 STS [R0], R3 ;  /* 0x0000000300009388 */ /* 0x0041e20000000800 */
[----:B------:R-:W-:Y:S06]  /*0130*/  BAR.SYNC.DEFER_BLOCKING 0x0 ;  /* 0x0000000000007b1d */ /* 0x000fec0000010000 */
[----:B------:R-:W-:Y:S05]  /*0140*/  @!P2 BRA `(.L_x_0) ;  /* 0x00000000002ca947 */ /* 0x000fea0003800000 */
.L_x_1:
[----:B------:R-:W-:-:S04]  /*0150*/  SHF.R.U32.HI R5, RZ, 0x1, R4 ;  /* 0x00000001ff057819 */ /* 0x000fc80000011604 */
[----:B------:R-:W-:-:S13]  /*0160*/  ISETP.GE.U32.AND P1, PT, R6, R5, PT ;  /* 0x000000050600720c */ /* 0x000fda0003f26070 */
[----:B------:R-:W-:Y:S01]  /*0170*/  @!P1 IMAD R2, R5, 0x4, R0 ;  /* 0x0000000405029824 */ /* 0x000fe200078e0200 */
[----:B0-----:R-:W-:Y:S05]  /*0180*/  @!P1 LDS R3, [R0] ;  /* 0x0000000000039984 */ /* 0x001fea0000000800 */
[----:B------:R-:W0:Y:S02]  /*0190*/  @!P1 LDS R2, [R2] ;  /* 0x0000000002029984 */ /* 0x000e240000000800 */
[----:B0-----:R-:W-:-:S05]  /*01a0*/  @!P1 IADD3 R3, PT, PT, R2, R3, RZ ;  /* 0x0000000302039210 */ /* 0x001fca0007ffe0ff */
[----:B------:R1:W-:Y:S01]  /*01b0*/  @!P1 STS [R0], R3 ;  /* 0x0000000300009388 */ /* 0x0003e20000000800 */
[----:B------:R-:W-:Y:S01]  /*01c0*/  BAR.SYNC.DEFER_BLOCKING 0x0 ;  /* 0x0000000000007b1d */ /* 0x000fe20000010000 */
[----:B------:R-:W-:Y:S01]  /*01d0*/  ISETP.GT.U32.AND P1, PT, R4, 0x7f, PT ;  /* 0x0000007f0400780c */ /* 0x000fe20003f24070 */
[----:B------:R-:W-:-:S12]  /*01e0*/  IMAD.MOV.U32 R4, RZ, RZ, R5 ;  /* 0x000000ffff047224 */ /* 0x000fd800078e0005 */
[----:B-1----:R-:W-:Y:S05]  /*01f0*/  @P1 BRA `(.L_x_1) ;  /* 0xfffffffc00d41947 */ /* 0x002fea000383ffff */
.L_x_0:
[----:B------:R-:W-:Y:S06]  /*0200*/  BAR.SYNC.DEFER_BLOCKING 0x0 ;  /* 0x0000000000007b1d */ /* 0x000fec0000010000 */
[----:B------:R-:W-:Y:S05]  /*0210*/  @P0 EXIT ;  /* 0x000000000000094d */ /* 0x000fea0003800000 */
[----:B------:R-:W-:Y:S04]  /*0220*/  LDS R2, [R0+0x80] ;  /* 0x0000800000027984 */ /* 0x000fe80000000800 */
[----:B0-----:R-:W0:Y:S02]  /*0230*/  LDS R3, [R0] ;  /* 0x0000000000037984 */ /* 0x001e240000000800 */
[----:B0-----:R-:W-:-:S05]  /*0240*/  IMAD.IADD R3, R2, 0x1, R3 ;  /* 0x0000000102037824 */ /* 0x001fca00078e0203 */
[----:B------:R-:W-:Y:S04]  /*0250*/  STS [R0], R3 ;  /* 0x0000000300007388 */ /* 0x000fe80000000800 */
[----:B------:R-:W-:Y:S04]  /*0260*/  LDS R2, [R0+0x40] ;  /* 0x0000400000027984 */ /* 0x000fe80000000800 */
[----:B------:R-:W0:Y:S02]  /*0270*/  LDS R5, [R0] ;  /* 0x0000000000057984 */ /* 0x000e240000000800 */
[----:B0-----:R-:W-:-:S05]  /*0280*/  IADD3 R5, PT, PT, R2, R5, RZ ;  /* 0x0000000502057210 */ /* 0x001fca0007ffe0ff */
[----:B------:R-:W-:Y:S04]  /*0290*/  STS [R0], R5 ;  /* 0x0000000500007388 */ /* 0x000fe80000000800 */
[----:B------:R-:W-:Y:S04]  /*02a0*/  LDS R2, [R0+0x20] ;  /* 0x0000200000027984 */ /* 0x000fe80000000800 */
[----:B------:R-:W0:Y:S02]  /*02b0*/  LDS R7, [R0] ;  /* 0x0000000000077984 */ /* 0x000e240000000800 */
        /* <DEDUP_REMOVED lines=13> */
[----:B------:R-:W-:Y:S01]  /*0390*/  STS [R0], R5 ;  /* 0x0000000500007388 */ /* 0x000fe20000000800 */
[----:B------:R-:W-:Y:S05]  /*03a0*/  EXIT ;  /* 0x000000000000794d */ /* 0x000fea0003800000 */
.L_x_2:
[----:B------:R-:W-:-:S00]  /*03b0*/  BRA `(.L_x_2) ;  /* 0xfffffffc00fc7947 */ /* 0x000fc0000383ffff */
[----:B------:R-:W-:-:S00]  /*03c0*/  NOP ;  /* 0x0000000000007918 */ /* 0x000fc00000000000 */
        /* <DEDUP_REMOVED lines=11> */
.L_x_3:


//--------------------- .nv.shared._Z9VectorAddPKii --------------------------
	.section	.nv.shared._Z9VectorAddPKii,"aw",@nobits
	.sectionflags	@""
	.align	16
	.zero		1024


//--------------------- .nv.shared.reserved.0     --------------------------
	.section	.nv.shared.reserved.0,"aw",@nobits
	.weak		__nv_reservedSMEM_offset_0_alias
	.size		__nv_reservedSMEM_offset_0_alias, 0, 64
	.other		__nv_reservedSMEM_offset_0_alias,@"STO_CUDA_RESERVED_SHARED STV_DEFAULT"
__nv_reservedSMEM_offset_0_alias:
	.zero		0
	.zero		64


//--------------------- .nv.constant0._Z9VectorAddPKii --------------------------
	.section	.nv.constant0._Z9VectorAddPKii,"a",@progbits
	.sectionflags	@""
	.align	4
.nv.constant0._Z9VectorAddPKii:
	.zero		908


//--------------------- SYMBOLS --------------------------

	.type		.nv.reservedSmem.offset0,@object
	.size		.nv.reservedSmem.offset0,0x4
	.type		.nv.reservedSmem.cap,@object
	.size		.nv.reservedSmem.cap,0x4
